//
// Generated by NVIDIA NVVM Compiler
//
// Compiler Build ID: CL-36424714
// Cuda compilation tools, release 13.0, V13.0.88
// Based on NVVM 20.0.0
//

.version 9.0
.target sm_100
.address_size 64

	// .globl	_Z11device_rk45v

.visible .entry _Z11device_rk45v()
{


	ret;

}


// ===== COMPILED SASS (sm_100) =====

	.target	sm_100

	.elftype	@"ET_EXEC"


//--------------------- .note.nv.tkinfo           --------------------------
	.section	.note.nv.tkinfo,"",@"SHT_NOTE"
	.sectionflags	@"SHF_NOTE_NV_TKINFO"
	.tkinfo
        /*0018*/ 	.word	0x00000002
        /*0030*/ 	.string	""
        /*0030*/ 	.string	"ptxas"
        /*0030*/ 	.string	"Cuda compilation tools, release 13.0, V13.0.88"
        /*0030*/ 	.string	"Build cuda_13.0.r13.0/compiler.36424714_0"
        /*0030*/ 	.string	"-arch sm_100 -m 64 "



//--------------------- .note.nv.cuinfo           --------------------------
	.section	.note.nv.cuinfo,"",@"SHT_NOTE"
	.sectionflags	@"SHF_NOTE_NV_CUINFO"
        /*0018*/ 	.short	0x0002
        /*001a*/ 	.short	0x0064
        /*001c*/ 	.short	0x0082
	.zero		2


//--------------------- .nv.info                  --------------------------
	.section	.nv.info,"",@"SHT_CUDA_INFO"
	.align	4


	//----- nvinfo : EIATTR_REGCOUNT
	.align		4
        /*0000*/ 	.byte	0x04, 0x2f
        /*0002*/ 	.short	(.L_1 - .L_0)
	.align		4
.L_0:
        /*0004*/ 	.word	index@(_Z11device_rk45v)
        /*0008*/ 	.word	0x00000004


	//----- nvinfo : EIATTR_FRAME_SIZE
	.align		4
.L_1:
        /*000c*/ 	.byte	0x04, 0x11
        /*000e*/ 	.short	(.L_3 - .L_2)
	.align		4
.L_2:
        /*0010*/ 	.word	index@(_Z11device_rk45v)
        /*0014*/ 	.word	0x00000000


	//----- nvinfo : EIATTR_MIN_STACK_SIZE
	.align		4
.L_3:
        /*0018*/ 	.byte	0x04, 0x12
        /*001a*/ 	.short	(.L_5 - .L_4)
	.align		4
.L_4:
        /*001c*/ 	.word	index@(_Z11device_rk45v)
        /*0020*/ 	.word	0x00000000
.L_5:


//--------------------- .nv.compat                --------------------------
	.section	.nv.compat,"",@"SHT_CUDA_COMPAT_INFO"
	.align	4
        /*0000*/ 	.byte	0x02, 0x09, 0x00, 0x00, 0x02, 0x02, 0x01, 0x00, 0x02, 0x05, 0x05, 0x00, 0x03, 0x07, 0x01, 0x01
        /*0010*/ 	.byte	0x02, 0x03, 0x00, 0x00, 0x02, 0x06, 0x01, 0x00, 0x04, 0x0b, 0x08, 0x00, 0x09, 0x00, 0x00, 0x00
        /*0020*/ 	.byte	0x00, 0x00, 0x00, 0x00


//--------------------- .nv.info._Z11device_rk45v --------------------------
	.section	.nv.info._Z11device_rk45v,"",@"SHT_CUDA_INFO"
	.sectionflags	@""
	.align	4


	//----- nvinfo : EIATTR_CUDA_API_VERSION
	.align		4
        /*0000*/ 	.byte	0x04, 0x37
        /*0002*/ 	.short	(.L_7 - .L_6)
.L_6:
        /*0004*/ 	.word	0x00000082


	//----- nvinfo : EIATTR_SPARSE_MMA_MASK
	.align		4
.L_7:
        /*0008*/ 	.byte	0x03, 0x50
        /*000a*/ 	.short	0x0000


	//----- nvinfo : EIATTR_MAXREG_COUNT
	.align		4
        /*000c*/ 	.byte	0x03, 0x1b
        /*000e*/ 	.short	0x00ff


	//----- nvinfo : EIATTR_MERCURY_ISA_VERSION
	.align		4
        /*0010*/ 	.byte	0x03, 0x5f
        /*0012*/ 	.short	0x0101


	//----- nvinfo : EIATTR_VRC_CTA_INIT_COUNT
	.align		4
        /*0014*/ 	.byte	0x02, 0x4a
	.zero		1
	.zero		1


	//----- nvinfo : EIATTR_EXIT_INSTR_OFFSETS
	.align		4
        /*0018*/ 	.byte	0x04, 0x1c
        /*001a*/ 	.short	(.L_9 - .L_8)


	//   ....[0]....
.L_8:
        /*001c*/ 	.word	0x00000010


	//----- nvinfo : EIATTR_SW_WAR
	.align		4
.L_9:
        /*0020*/ 	.byte	0x04, 0x36
        /*0022*/ 	.short	(.L_11 - .L_10)
.L_10:
        /*0024*/ 	.word	0x00000008
.L_11:


//--------------------- .nv.callgraph             --------------------------
	.section	.nv.callgraph,"",@"SHT_CUDA_CALLGRAPH"
	.align	4
	.sectionentsize	8
	.align		4
        /*0000*/ 	.word	0x00000000
	.align		4
        /*0004*/ 	.word	0xffffffff
	.align		4
        /*0008*/ 	.word	0x00000000
	.align		4
        /*000c*/ 	.word	0xfffffffe
	.align		4
        /*0010*/ 	.word	0x00000000
	.align		4
        /*0014*/ 	.word	0xfffffffd
	.align		4
        /*0018*/ 	.word	0x00000000
	.align		4
        /*001c*/ 	.word	0xfffffffc


//--------------------- .text._Z11device_rk45v    --------------------------
	.section	.text._Z11device_rk45v,"ax",@progbits
	.align	128
        .global         _Z11device_rk45v
        .type           _Z11device_rk45v,@function
        .size           _Z11device_rk45v,(.L_x_1 - _Z11device_rk45v)
        .other          _Z11device_rk45v,@"STO_CUDA_ENTRY STV_DEFAULT"
_Z11device_rk45v:
.text._Z11device_rk45v:
[----:B------:R-:W-:Y:S01]  /*0000*/  LDC R1, c[0x0][0x37c] ;  /* 0x0000df00ff017b82 */ /* 0x000fe20000000800 */
[----:B------:R-:W-:Y:S05]  /*0010*/  EXIT ;  /* 0x000000000000794d */ /* 0x000fea0003800000 */
.L_x_0:
[----:B------:R-:W-:-:S00]  /*0020*/  BRA `(.L_x_0) ;  /* 0xfffffffc00fc7947 */ /* 0x000fc0000383ffff */
[----:B------:R-:W-:-:S00]  /*0030*/  NOP ;  /* 0x0000000000007918 */ /* 0x000fc00000000000 */
        /* <DEDUP_REMOVED lines=12> */
.L_x_1:


//--------------------- .nv.shared.reserved.0     --------------------------
	.section	.nv.shared.reserved.0,"aw",@nobits
	.weak		__nv_reservedSMEM_offset_0_alias
	.size		__nv_reservedSMEM_offset_0_alias, 0, 64
	.other		__nv_reservedSMEM_offset_0_alias,@"STO_CUDA_RESERVED_SHARED STV_DEFAULT"
__nv_reservedSMEM_offset_0_alias:
	.zero		0
	.zero		64


//--------------------- .nv.constant0._Z11device_rk45v --------------------------
	.section	.nv.constant0._Z11device_rk45v,"a",@progbits
	.sectionflags	@""
	.align	4
.nv.constant0._Z11device_rk45v:
	.zero		896


//--------------------- SYMBOLS --------------------------

	.type		.nv.reservedSmem.offset0,@object
	.size		.nv.reservedSmem.offset0,0x4
